//
// Generated by NVIDIA NVVM Compiler
//
// Compiler Build ID: CL-36424714
// Cuda compilation tools, release 13.0, V13.0.88
// Based on NVVM 20.0.0
//

.version 9.0
.target sm_100
.address_size 64

	// .globl	_Z24SimpleSumReductionKernelPfS_

.visible .entry _Z24SimpleSumReductionKernelPfS_(
	.param .u64 .ptr .align 1 _Z24SimpleSumReductionKernelPfS__param_0,
	.param .u64 .ptr .align 1 _Z24SimpleSumReductionKernelPfS__param_1
)
{
	.reg .pred 	%p<4>;
	.reg .b32 	%r<10>;
	.reg .b32 	%f<5>;
	.reg .b64 	%rd<9>;

	ld.param.u64 	%rd4, [_Z24SimpleSumReductionKernelPfS__param_0];
	ld.param.u64 	%rd3, [_Z24SimpleSumReductionKernelPfS__param_1];
	cvta.to.global.u64 	%rd1, %rd4;
	mov.u32 	%r1, %tid.x;
	shl.b32 	%r6, %r1, 1;
	mov.u32 	%r2, %ntid.x;
	mul.wide.u32 	%rd5, %r6, 4;
	add.s64 	%rd2, %rd1, %rd5;
	mov.b32 	%r9, 1;
$L__BB0_1:
	add.s32 	%r7, %r9, -1;
	and.b32  	%r8, %r7, %r1;
	setp.ne.s32 	%p1, %r8, 0;
	@%p1 bra 	$L__BB0_3;
	mul.wide.s32 	%rd6, %r9, 4;
	add.s64 	%rd7, %rd2, %rd6;
	ld.global.f32 	%f1, [%rd7];
	ld.global.f32 	%f2, [%rd2];
	add.f32 	%f3, %f1, %f2;
	st.global.f32 	[%rd2], %f3;
$L__BB0_3:
	bar.sync 	0;
	shl.b32 	%r9, %r9, 1;
	setp.le.u32 	%p2, %r9, %r2;
	@%p2 bra 	$L__BB0_1;
	setp.ne.s32 	%p3, %r1, 0;
	@%p3 bra 	$L__BB0_6;
	ld.global.f32 	%f4, [%rd1];
	cvta.to.global.u64 	%rd8, %rd3;
	st.global.f32 	[%rd8], %f4;
$L__BB0_6:
	ret;

}
	// .globl	_Z28ConvergentSumReductionKernelPfS_
.visible .entry _Z28ConvergentSumReductionKernelPfS_(
	.param .u64 .ptr .align 1 _Z28ConvergentSumReductionKernelPfS__param_0,
	.param .u64 .ptr .align 1 _Z28ConvergentSumReductionKernelPfS__param_1
)
{
	.reg .pred 	%p<5>;
	.reg .b32 	%r<7>;
	.reg .b32 	%f<5>;
	.reg .b64 	%rd<9>;

	ld.param.u64 	%rd4, [_Z28ConvergentSumReductionKernelPfS__param_0];
	ld.param.u64 	%rd3, [_Z28ConvergentSumReductionKernelPfS__param_1];
	cvta.to.global.u64 	%rd1, %rd4;
	mov.u32 	%r1, %tid.x;
	mov.u32 	%r6, %ntid.x;
	setp.lt.u32 	%p1, %r6, 2;
	@%p1 bra 	$L__BB1_5;
	shl.b32 	%r5, %r1, 1;
	mul.wide.u32 	%rd5, %r5, 4;
	add.s64 	%rd2, %rd1, %rd5;
$L__BB1_2:
	shr.u32 	%r4, %r6, 1;
	setp.ge.u32 	%p2, %r1, %r4;
	@%p2 bra 	$L__BB1_4;
	mul.wide.u32 	%rd6, %r4, 4;
	add.s64 	%rd7, %rd2, %rd6;
	ld.global.f32 	%f1, [%rd7];
	ld.global.f32 	%f2, [%rd2];
	add.f32 	%f3, %f1, %f2;
	st.global.f32 	[%rd2], %f3;
$L__BB1_4:
	bar.sync 	0;
	setp.gt.u32 	%p3, %r6, 3;
	mov.u32 	%r6, %r4;
	@%p3 bra 	$L__BB1_2;
$L__BB1_5:
	setp.ne.s32 	%p4, %r1, 0;
	@%p4 bra 	$L__BB1_7;
	ld.global.f32 	%f4, [%rd1];
	cvta.to.global.u64 	%rd8, %rd3;
	st.global.f32 	[%rd8], %f4;
$L__BB1_7:
	ret;

}


// ===== COMPILED SASS (sm_100) =====

	.target	sm_100

	.elftype	@"ET_EXEC"


//--------------------- .note.nv.tkinfo           --------------------------
	.section	.note.nv.tkinfo,"",@"SHT_NOTE"
	.sectionflags	@"SHF_NOTE_NV_TKINFO"
	.tkinfo
        /*0018*/ 	.word	0x00000002
        /*0030*/ 	.string	""
        /*0030*/ 	.string	"ptxas"
        /*0030*/ 	.string	"Cuda compilation tools, release 13.0, V13.0.88"
        /*0030*/ 	.string	"Build cuda_13.0.r13.0/compiler.36424714_0"
        /*0030*/ 	.string	"-arch sm_100 -m 64 "



//--------------------- .note.nv.cuinfo           --------------------------
	.section	.note.nv.cuinfo,"",@"SHT_NOTE"
	.sectionflags	@"SHF_NOTE_NV_CUINFO"
        /*0018*/ 	.short	0x0002
        /*001a*/ 	.short	0x0064
        /*001c*/ 	.short	0x0082
	.zero		2


//--------------------- .nv.info                  --------------------------
	.section	.nv.info,"",@"SHT_CUDA_INFO"
	.align	4


	//----- nvinfo : EIATTR_REGCOUNT
	.align		4
        /*0000*/ 	.byte	0x04, 0x2f
        /*0002*/ 	.short	(.L_1 - .L_0)
	.align		4
.L_0:
        /*0004*/ 	.word	index@(_Z24SimpleSumReductionKernelPfS_)
        /*0008*/ 	.word	0x0000000e


	//----- nvinfo : EIATTR_FRAME_SIZE
	.align		4
.L_1:
        /*000c*/ 	.byte	0x04, 0x11
        /*000e*/ 	.short	(.L_3 - .L_2)
	.align		4
.L_2:
        /*0010*/ 	.word	index@(_Z24SimpleSumReductionKernelPfS_)
        /*0014*/ 	.word	0x00000000


	//----- nvinfo : EIATTR_REGCOUNT
	.align		4
.L_3:
        /*0018*/ 	.byte	0x04, 0x2f
        /*001a*/ 	.short	(.L_5 - .L_4)
	.align		4
.L_4:
        /*001c*/ 	.word	index@(_Z28ConvergentSumReductionKernelPfS_)
        /*0020*/ 	.word	0x0000000c


	//----- nvinfo : EIATTR_FRAME_SIZE
	.align		4
.L_5:
        /*0024*/ 	.byte	0x04, 0x11
        /*0026*/ 	.short	(.L_7 - .L_6)
	.align		4
.L_6:
        /*0028*/ 	.word	index@(_Z28ConvergentSumReductionKernelPfS_)
        /*002c*/ 	.word	0x00000000


	//----- nvinfo : EIATTR_MIN_STACK_SIZE
	.align		4
.L_7:
        /*0030*/ 	.byte	0x04, 0x12
        /*0032*/ 	.short	(.L_9 - .L_8)
	.align		4
.L_8:
        /*0034*/ 	.word	index@(_Z28ConvergentSumReductionKernelPfS_)
        /*0038*/ 	.word	0x00000000


	//----- nvinfo : EIATTR_MIN_STACK_SIZE
	.align		4
.L_9:
        /*003c*/ 	.byte	0x04, 0x12
        /*003e*/ 	.short	(.L_11 - .L_10)
	.align		4
.L_10:
        /*0040*/ 	.word	index@(_Z24SimpleSumReductionKernelPfS_)
        /*0044*/ 	.word	0x00000000
.L_11:


//--------------------- .nv.compat                --------------------------
	.section	.nv.compat,"",@"SHT_CUDA_COMPAT_INFO"
	.align	4
        /*0000*/ 	.byte	0x02, 0x09, 0x00, 0x00, 0x02, 0x02, 0x01, 0x00, 0x02, 0x05, 0x05, 0x00, 0x03, 0x07, 0x01, 0x01
        /*0010*/ 	.byte	0x02, 0x03, 0x00, 0x00, 0x02, 0x06, 0x01, 0x00, 0x04, 0x0b, 0x08, 0x00, 0x09, 0x00, 0x00, 0x00
        /*0020*/ 	.byte	0x00, 0x00, 0x00, 0x00


//--------------------- .nv.info._Z28ConvergentSumReductionKernelPfS_ --------------------------
	.section	.nv.info._Z28ConvergentSumReductionKernelPfS_,"",@"SHT_CUDA_INFO"
	.sectionflags	@""
	.align	4


	//----- nvinfo : EIATTR_CUDA_API_VERSION
	.align		4
        /*0000*/ 	.byte	0x04, 0x37
        /*0002*/ 	.short	(.L_13 - .L_12)
.L_12:
        /*0004*/ 	.word	0x00000082


	//----- nvinfo : EIATTR_KPARAM_INFO
	.align		4
.L_13:
        /*0008*/ 	.byte	0x04, 0x17
        /*000a*/ 	.short	(.L_15 - .L_14)
.L_14:
        /*000c*/ 	.word	0x00000000
        /*0010*/ 	.short	0x0001
        /*0012*/ 	.short	0x0008
        /*0014*/ 	.byte	0x00, 0xf5, 0x21, 0x00


	//----- nvinfo : EIATTR_KPARAM_INFO
	.align		4
.L_15:
        /*0018*/ 	.byte	0x04, 0x17
        /*001a*/ 	.short	(.L_17 - .L_16)
.L_16:
        /*001c*/ 	.word	0x00000000
        /*0020*/ 	.short	0x0000
        /*0022*/ 	.short	0x0000
        /*0024*/ 	.byte	0x00, 0xf5, 0x21, 0x00


	//----- nvinfo : EIATTR_SPARSE_MMA_MASK
	.align		4
.L_17:
        /*0028*/ 	.byte	0x03, 0x50
        /*002a*/ 	.short	0x0000


	//----- nvinfo : EIATTR_MAXREG_COUNT
	.align		4
        /*002c*/ 	.byte	0x03, 0x1b
        /*002e*/ 	.short	0x00ff


	//----- nvinfo : EIATTR_NUM_BARRIERS
	.align		4
        /*0030*/ 	.byte	0x02, 0x4c
        /*0032*/ 	.byte	0x01
	.zero		1


	//----- nvinfo : EIATTR_MERCURY_ISA_VERSION
	.align		4
        /*0034*/ 	.byte	0x03, 0x5f
        /*0036*/ 	.short	0x0101


	//----- nvinfo : EIATTR_VRC_CTA_INIT_COUNT
	.align		4
        /*0038*/ 	.byte	0x02, 0x4a
	.zero		1
	.zero		1


	//----- nvinfo : EIATTR_EXIT_INSTR_OFFSETS
	.align		4
        /*003c*/ 	.byte	0x04, 0x1c
        /*003e*/ 	.short	(.L_19 - .L_18)


	//   ....[0]....
.L_18:
        /*0040*/ 	.word	0x00000190


	//   ....[1]....
        /*0044*/ 	.word	0x000001e0


	//----- nvinfo : EIATTR_CRS_STACK_SIZE
	.align		4
.L_19:
        /*0048*/ 	.byte	0x04, 0x1e
        /*004a*/ 	.short	(.L_21 - .L_20)
.L_20:
        /*004c*/ 	.word	0x00000000


	//----- nvinfo : EIATTR_CBANK_PARAM_SIZE
	.align		4
.L_21:
        /*0050*/ 	.byte	0x03, 0x19
        /*0052*/ 	.short	0x0010


	//----- nvinfo : EIATTR_PARAM_CBANK
	.align		4
        /*0054*/ 	.byte	0x04, 0x0a
        /*0056*/ 	.short	(.L_23 - .L_22)
	.align		4
.L_22:
        /*0058*/ 	.word	index@(.nv.constant0._Z28ConvergentSumReductionKernelPfS_)
        /*005c*/ 	.short	0x0380
        /*005e*/ 	.short	0x0010


	//----- nvinfo : EIATTR_SW_WAR
	.align		4
.L_23:
        /*0060*/ 	.byte	0x04, 0x36
        /*0062*/ 	.short	(.L_25 - .L_24)
.L_24:
        /*0064*/ 	.word	0x00000008
.L_25:


//--------------------- .nv.info._Z24SimpleSumReductionKernelPfS_ --------------------------
	.section	.nv.info._Z24SimpleSumReductionKernelPfS_,"",@"SHT_CUDA_INFO"
	.sectionflags	@""
	.align	4


	//----- nvinfo : EIATTR_CUDA_API_VERSION
	.align		4
        /*0000*/ 	.byte	0x04, 0x37
        /*0002*/ 	.short	(.L_27 - .L_26)
.L_26:
        /*0004*/ 	.word	0x00000082


	//----- nvinfo : EIATTR_KPARAM_INFO
	.align		4
.L_27:
        /*0008*/ 	.byte	0x04, 0x17
        /*000a*/ 	.short	(.L_29 - .L_28)
.L_28:
        /*000c*/ 	.word	0x00000000
        /*0010*/ 	.short	0x0001
        /*0012*/ 	.short	0x0008
        /*0014*/ 	.byte	0x00, 0xf5, 0x21, 0x00


	//----- nvinfo : EIATTR_KPARAM_INFO
	.align		4
.L_29:
        /*0018*/ 	.byte	0x04, 0x17
        /*001a*/ 	.short	(.L_31 - .L_30)
.L_30:
        /*001c*/ 	.word	0x00000000
        /*0020*/ 	.short	0x0000
        /*0022*/ 	.short	0x0000
        /*0024*/ 	.byte	0x00, 0xf5, 0x21, 0x00


	//----- nvinfo : EIATTR_SPARSE_MMA_MASK
	.align		4
.L_31:
        /*0028*/ 	.byte	0x03, 0x50
        /*002a*/ 	.short	0x0000


	//----- nvinfo : EIATTR_MAXREG_COUNT
	.align		4
        /*002c*/ 	.byte	0x03, 0x1b
        /*002e*/ 	.short	0x00ff


	//----- nvinfo : EIATTR_NUM_BARRIERS
	.align		4
        /*0030*/ 	.byte	0x02, 0x4c
        /*0032*/ 	.byte	0x01
	.zero		1


	//----- nvinfo : EIATTR_MERCURY_ISA_VERSION
	.align		4
        /*0034*/ 	.byte	0x03, 0x5f
        /*0036*/ 	.short	0x0101


	//----- nvinfo : EIATTR_VRC_CTA_INIT_COUNT
	.align		4
        /*0038*/ 	.byte	0x02, 0x4a
	.zero		1
	.zero		1


	//----- nvinfo : EIATTR_EXIT_INSTR_OFFSETS
	.align		4
        /*003c*/ 	.byte	0x04, 0x1c
        /*003e*/ 	.short	(.L_33 - .L_32)


	//   ....[0]....
.L_32:
        /*0040*/ 	.word	0x00000170


	//   ....[1]....
        /*0044*/ 	.word	0x000001c0


	//----- nvinfo : EIATTR_CRS_STACK_SIZE
	.align		4
.L_33:
        /*0048*/ 	.byte	0x04, 0x1e
        /*004a*/ 	.short	(.L_35 - .L_34)
.L_34:
        /*004c*/ 	.word	0x00000000


	//----- nvinfo : EIATTR_CBANK_PARAM_SIZE
	.align		4
.L_35:
        /*0050*/ 	.byte	0x03, 0x19
        /*0052*/ 	.short	0x0010


	//----- nvinfo : EIATTR_PARAM_CBANK
	.align		4
        /*0054*/ 	.byte	0x04, 0x0a
        /*0056*/ 	.short	(.L_37 - .L_36)
	.align		4
.L_36:
        /*0058*/ 	.word	index@(.nv.constant0._Z24SimpleSumReductionKernelPfS_)
        /*005c*/ 	.short	0x0380
        /*005e*/ 	.short	0x0010


	//----- nvinfo : EIATTR_SW_WAR
	.align		4
.L_37:
        /*0060*/ 	.byte	0x04, 0x36
        /*0062*/ 	.short	(.L_39 - .L_38)
.L_38:
        /*0064*/ 	.word	0x00000008
.L_39:


//--------------------- .nv.callgraph             --------------------------
	.section	.nv.callgraph,"",@"SHT_CUDA_CALLGRAPH"
	.align	4
	.sectionentsize	8
	.align		4
        /*0000*/ 	.word	0x00000000
	.align		4
        /*0004*/ 	.word	0xffffffff
	.align		4
        /*0008*/ 	.word	0x00000000
	.align		4
        /*000c*/ 	.word	0xfffffffe
	.align		4
        /*0010*/ 	.word	0x00000000
	.align		4
        /*0014*/ 	.word	0xfffffffd
	.align		4
        /*0018*/ 	.word	0x00000000
	.align		4
        /*001c*/ 	.word	0xfffffffc


//--------------------- .text._Z28ConvergentSumReductionKernelPfS_ --------------------------
	.section	.text._Z28ConvergentSumReductionKernelPfS_,"ax",@progbits
	.align	128
        .global         _Z28ConvergentSumReductionKernelPfS_
        .type           _Z28ConvergentSumReductionKernelPfS_,@function
        .size           _Z28ConvergentSumReductionKernelPfS_,(.L_x_9 - _Z28ConvergentSumReductionKernelPfS_)
        .other          _Z28ConvergentSumReductionKernelPfS_,@"STO_CUDA_ENTRY STV_DEFAULT"
_Z28ConvergentSumReductionKernelPfS_:
.text._Z28ConvergentSumReductionKernelPfS_:
[----:B------:R-:W-:Y:S01]  /*0000*/  LDC R1, c[0x0][0x37c] ;  /* 0x0000df00ff017b82 */ /* 0x000fe20000000800 */
[----:B------:R-:W0:Y:S01]  /*0010*/  LDCU UR6, c[0x0][0x360] ;  /* 0x00006c00ff0677ac */ /* 0x000e220008000800 */
[----:B------:R-:W1:Y:S01]  /*0020*/  S2R R6, SR_TID.X ;  /* 0x0000000000067919 */ /* 0x000e620000002100 */
[----:B------:R-:W2:Y:S01]  /*0030*/  LDCU.64 UR4, c[0x0][0x358] ;  /* 0x00006b00ff0477ac */ /* 0x000ea20008000a00 */
[----:B0-----:R-:W-:-:S09]  /*0040*/  UISETP.GE.U32.AND UP0, UPT, UR6, 0x2, UPT ;  /* 0x000000020600788c */ /* 0x001fd2000bf06070 */
[----:B--2---:R-:W-:Y:S05]  /*0050*/  BRA.U !UP0, `(.L_x_0) ;  /* 0x0000000108487547 */ /* 0x004fea000b800000 */
[----:B------:R-:W0:Y:S01]  /*0060*/  LDC.64 R2, c[0x0][0x380] ;  /* 0x0000e000ff027b82 */ /* 0x000e220000000a00 */
[----:B-1----:R-:W-:Y:S01]  /*0070*/  IMAD.SHL.U32 R5, R6, 0x2, RZ ;  /* 0x0000000206057824 */ /* 0x002fe200078e00ff */
[----:B------:R-:W-:-:S03]  /*0080*/  MOV R0, UR6 ;  /* 0x0000000600007c02 */ /* 0x000fc60008000f00 */
[----:B0-----:R-:W-:-:S07]  /*0090*/  IMAD.WIDE.U32 R2, R5, 0x4, R2 ;  /* 0x0000000405027825 */ /* 0x001fce00078e0002 */
.L_x_3:
[----:B------:R-:W-:Y:S01]  /*00a0*/  SHF.R.U32.HI R9, RZ, 0x1, R0 ;  /* 0x00000001ff097819 */ /* 0x000fe20000011600 */
[----:B------:R-:W-:Y:S03]  /*00b0*/  BSSY.RECONVERGENT B0, `(.L_x_1) ;  /* 0x0000008000007945 */ /* 0x000fe60003800200 */
[----:B------:R-:W-:-:S13]  /*00c0*/  ISETP.GE.U32.AND P0, PT, R6, R9, PT ;  /* 0x000000090600720c */ /* 0x000fda0003f06070 */
[----:B0-----:R-:W-:Y:S05]  /*00d0*/  @P0 BRA `(.L_x_2) ;  /* 0x0000000000140947 */ /* 0x001fea0003800000 */
[----:B------:R-:W-:Y:S01]  /*00e0*/  IMAD.WIDE.U32 R4, R9, 0x4, R2 ;  /* 0x0000000409047825 */ /* 0x000fe200078e0002 */
[----:B------:R-:W2:Y:S05]  /*00f0*/  LDG.E R7, desc[UR4][R2.64] ;  /* 0x0000000402077981 */ /* 0x000eaa000c1e1900 */
[----:B------:R-:W2:Y:S02]  /*0100*/  LDG.E R4, desc[UR4][R4.64] ;  /* 0x0000000404047981 */ /* 0x000ea4000c1e1900 */
[----:B--2---:R-:W-:-:S05]  /*0110*/  FADD R7, R4, R7 ;  /* 0x0000000704077221 */ /* 0x004fca0000000000 */
[----:B------:R0:W-:Y:S02]  /*0120*/  STG.E desc[UR4][R2.64], R7 ;  /* 0x0000000702007986 */ /* 0x0001e4000c101904 */
.L_x_2:
[----:B------:R-:W-:Y:S05]  /*0130*/  BSYNC.RECONVERGENT B0 ;  /* 0x0000000000007941 */ /* 0x000fea0003800200 */
.L_x_1:
[----:B------:R-:W-:Y:S01]  /*0140*/  BAR.SYNC.DEFER_BLOCKING 0x0 ;  /* 0x0000000000007b1d */ /* 0x000fe20000010000 */
[----:B------:R-:W-:Y:S01]  /*0150*/  ISETP.GT.U32.AND P0, PT, R0, 0x3, PT ;  /* 0x000000030000780c */ /* 0x000fe20003f04070 */
[----:B------:R-:W-:-:S12]  /*0160*/  IMAD.MOV.U32 R0, RZ, RZ, R9 ;  /* 0x000000ffff007224 */ /* 0x000fd800078e0009 */
[----:B------:R-:W-:Y:S05]  /*0170*/  @P0 BRA `(.L_x_3) ;  /* 0xfffffffc00c80947 */ /* 0x000fea000383ffff */
.L_x_0:
[----:B-1----:R-:W-:-:S13]  /*0180*/  ISETP.NE.AND P0, PT, R6, RZ, PT ;  /* 0x000000ff0600720c */ /* 0x002fda0003f05270 */
[----:B------:R-:W-:Y:S05]  /*0190*/  @P0 EXIT ;  /* 0x000000000000094d */ /* 0x000fea0003800000 */
[----:B0-----:R-:W0:Y:S02]  /*01a0*/  LDC.64 R2, c[0x0][0x380] ;  /* 0x0000e000ff027b82 */ /* 0x001e240000000a00 */
[----:B0-----:R-:W2:Y:S06]  /*01b0*/  LDG.E R3, desc[UR4][R2.64] ;  /* 0x0000000402037981 */ /* 0x001eac000c1e1900 */
[----:B------:R-:W2:Y:S02]  /*01c0*/  LDC.64 R4, c[0x0][0x388] ;  /* 0x0000e200ff047b82 */ /* 0x000ea40000000a00 */
[----:B--2---:R-:W-:Y:S01]  /*01d0*/  STG.E desc[UR4][R4.64], R3 ;  /* 0x0000000304007986 */ /* 0x004fe2000c101904 */
[----:B------:R-:W-:Y:S05]  /*01e0*/  EXIT ;  /* 0x000000000000794d */ /* 0x000fea0003800000 */
.L_x_4:
[----:B------:R-:W-:-:S00]  /*01f0*/  BRA `(.L_x_4) ;  /* 0xfffffffc00fc7947 */ /* 0x000fc0000383ffff */
[----:B------:R-:W-:-:S00]  /*0200*/  NOP ;  /* 0x0000000000007918 */ /* 0x000fc00000000000 */
[----:B------:R-:W-:-:S00]  /*0210*/  NOP ;  /* 0x0000000000007918 */ /* 0x000fc00000000000 */
[----:B------:R-:W-:-:S00]  /*0220*/  NOP ;  /* 0x0000000000007918 */ /* 0x000fc00000000000 */
[----:B------:R-:W-:-:S00]  /*0230*/  NOP ;  /* 0x0000000000007918 */ /* 0x000fc00000000000 */
[----:B------:R-:W-:-:S00]  /*0240*/  NOP ;  /* 0x0000000000007918 */ /* 0x000fc00000000000 */
[----:B------:R-:W-:-:S00]  /*0250*/  NOP ;  /* 0x0000000000007918 */ /* 0x000fc00000000000 */
[----:B------:R-:W-:-:S00]  /*0260*/  NOP ;  /* 0x0000000000007918 */ /* 0x000fc00000000000 */
[----:B------:R-:W-:-:S00]  /*0270*/  NOP ;  /* 0x0000000000007918 */ /* 0x000fc00000000000 */
.L_x_9:


//--------------------- .text._Z24SimpleSumReductionKernelPfS_ --------------------------
	.section	.text._Z24SimpleSumReductionKernelPfS_,"ax",@progbits
	.align	128
        .global         _Z24SimpleSumReductionKernelPfS_
        .type           _Z24SimpleSumReductionKernelPfS_,@function
        .size           _Z24SimpleSumReductionKernelPfS_,(.L_x_10 - _Z24SimpleSumReductionKernelPfS_)
        .other          _Z24SimpleSumReductionKernelPfS_,@"STO_CUDA_ENTRY STV_DEFAULT"
_Z24SimpleSumReductionKernelPfS_:
.text._Z24SimpleSumReductionKernelPfS_:
[----:B------:R-:W-:Y:S01]  /*0000*/  LDC R1, c[0x0][0x37c] ;  /* 0x0000df00ff017b82 */ /* 0x000fe20000000800 */
[----:B------:R-:W0:Y:S07]  /*0010*/  S2R R11, SR_TID.X ;  /* 0x00000000000b7919 */ /* 0x000e2e0000002100 */
[----:B------:R-:W1:Y:S01]  /*0020*/  LDC.64 R2, c[0x0][0x380] ;  /* 0x0000e000ff027b82 */ /* 0x000e620000000a00 */
[----:B------:R-:W-:Y:S01]  /*0030*/  IMAD.MOV.U32 R7, RZ, RZ, 0x1 ;  /* 0x00000001ff077424 */ /* 0x000fe200078e00ff */
[----:B------:R-:W2:Y:S01]  /*0040*/  LDCU.64 UR4, c[0x0][0x358] ;  /* 0x00006b00ff0477ac */ /* 0x000ea20008000a00 */
[----:B------:R-:W3:Y:S01]  /*0050*/  LDCU UR6, c[0x0][0x360] ;  /* 0x00006c00ff0677ac */ /* 0x000ee20008000800 */
[----:B0-----:R-:W-:-:S04]  /*0060*/  IMAD.SHL.U32 R5, R11, 0x2, RZ ;  /* 0x000000020b057824 */ /* 0x001fc800078e00ff */
[----:B-123--:R-:W-:-:S07]  /*0070*/  IMAD.WIDE.U32 R2, R5, 0x4, R2 ;  /* 0x0000000405027825 */ /* 0x00efce00078e0002 */
.L_x_7:
[----:B------:R-:W-:Y:S01]  /*0080*/  IADD3 R0, PT, PT, R7, -0x1, RZ ;  /* 0xffffffff07007810 */ /* 0x000fe20007ffe0ff */
[----:B------:R-:W-:Y:S03]  /*0090*/  BSSY.RECONVERGENT B0, `(.L_x_5) ;  /* 0x0000008000007945 */ /* 0x000fe60003800200 */
[----:B------:R-:W-:-:S13]  /*00a0*/  LOP3.LUT P0, RZ, R0, R11, RZ, 0xc0, !PT ;  /* 0x0000000b00ff7212 */ /* 0x000fda000780c0ff */
[----:B0-----:R-:W-:Y:S05]  /*00b0*/  @P0 BRA `(.L_x_6) ;  /* 0x0000000000140947 */ /* 0x001fea0003800000 */
[----:B------:R-:W-:Y:S01]  /*00c0*/  IMAD.WIDE R4, R7, 0x4, R2 ;  /* 0x0000000407047825 */ /* 0x000fe200078e0202 */
[----:B------:R-:W2:Y:S05]  /*00d0*/  LDG.E R9, desc[UR4][R2.64] ;  /* 0x0000000402097981 */ /* 0x000eaa000c1e1900 */
[----:B------:R-:W2:Y:S02]  /*00e0*/  LDG.E R4, desc[UR4][R4.64] ;  /* 0x0000000404047981 */ /* 0x000ea4000c1e1900 */
[----:B--2---:R-:W-:-:S05]  /*00f0*/  FADD R9, R4, R9 ;  /* 0x0000000904097221 */ /* 0x004fca0000000000 */
[----:B------:R0:W-:Y:S02]  /*0100*/  STG.E desc[UR4][R2.64], R9 ;  /* 0x0000000902007986 */ /* 0x0001e4000c101904 */
.L_x_6:
[----:B------:R-:W-:Y:S05]  /*0110*/  BSYNC.RECONVERGENT B0 ;  /* 0x0000000000007941 */ /* 0x000fea0003800200 */
.L_x_5:
[----:B------:R-:W-:Y:S01]  /*0120*/  SHF.L.U32 R7, R7, 0x1, RZ ;  /* 0x0000000107077819 */ /* 0x000fe200000006ff */
[----:B------:R-:W-:Y:S03]  /*0130*/  BAR.SYNC.DEFER_BLOCKING 0x0 ;  /* 0x0000000000007b1d */ /* 0x000fe60000010000 */
[----:B------:R-:W-:-:S13]  /*0140*/  ISETP.GT.U32.AND P0, PT, R7, UR6, PT ;  /* 0x0000000607007c0c */ /* 0x000fda000bf04070 */
[----:B------:R-:W-:Y:S05]  /*0150*/  @!P0 BRA `(.L_x_7) ;  /* 0xfffffffc00c88947 */ /* 0x000fea000383ffff */
[----:B------:R-:W-:-:S13]  /*0160*/  ISETP.NE.AND P0, PT, R11, RZ, PT ;  /* 0x000000ff0b00720c */ /* 0x000fda0003f05270 */
[----:B------:R-:W-:Y:S05]  /*0170*/  @P0 EXIT ;  /* 0x000000000000094d */ /* 0x000fea0003800000 */
[----:B0-----:R-:W0:Y:S02]  /*0180*/  LDC.64 R2, c[0x0][0x380] ;  /* 0x0000e000ff027b82 */ /* 0x001e240000000a00 */
[----:B0-----:R-:W2:Y:S06]  /*0190*/  LDG.E R3, desc[UR4][R2.64] ;  /* 0x0000000402037981 */ /* 0x001eac000c1e1900 */
[----:B------:R-:W2:Y:S02]  /*01a0*/  LDC.64 R4, c[0x0][0x388] ;  /* 0x0000e200ff047b82 */ /* 0x000ea40000000a00 */
[----:B--2---:R-:W-:Y:S01]  /*01b0*/  STG.E desc[UR4][R4.64], R3 ;  /* 0x0000000304007986 */ /* 0x004fe2000c101904 */
[----:B------:R-:W-:Y:S05]  /*01c0*/  EXIT ;  /* 0x000000000000794d */ /* 0x000fea0003800000 */
.L_x_8:
        /* <DEDUP_REMOVED lines=11> */
.L_x_10:


//--------------------- .nv.shared.reserved.0     --------------------------
	.section	.nv.shared.reserved.0,"aw",@nobits
	.weak		__nv_reservedSMEM_offset_0_alias
	.size		__nv_reservedSMEM_offset_0_alias, 0, 64
	.other		__nv_reservedSMEM_offset_0_alias,@"STO_CUDA_RESERVED_SHARED STV_DEFAULT"
__nv_reservedSMEM_offset_0_alias:
	.zero		0
	.zero		64


//--------------------- .nv.constant0._Z28ConvergentSumReductionKernelPfS_ --------------------------
	.section	.nv.constant0._Z28ConvergentSumReductionKernelPfS_,"a",@progbits
	.sectionflags	@""
	.align	4
.nv.constant0._Z28ConvergentSumReductionKernelPfS_:
	.zero		912


//--------------------- .nv.constant0._Z24SimpleSumReductionKernelPfS_ --------------------------
	.section	.nv.constant0._Z24SimpleSumReductionKernelPfS_,"a",@progbits
	.sectionflags	@""
	.align	4
.nv.constant0._Z24SimpleSumReductionKernelPfS_:
	.zero		912


//--------------------- SYMBOLS --------------------------

	.type		.nv.reservedSmem.offset0,@object
	.size		.nv.reservedSmem.offset0,0x4
